//
// Generated by NVIDIA NVVM Compiler
//
// Compiler Build ID: CL-36424714
// Cuda compilation tools, release 13.0, V13.0.88
// Based on NVVM 20.0.0
//

.version 9.0
.target sm_100
.address_size 64

	// .globl	_Z6reduceILj256EEvPfS0_
// _ZZ6reduceILj256EEvPfS0_E5sdata has been demoted

.visible .entry _Z6reduceILj256EEvPfS0_(
	.param .u64 .ptr .align 1 _Z6reduceILj256EEvPfS0__param_0,
	.param .u64 .ptr .align 1 _Z6reduceILj256EEvPfS0__param_1
)
{
	.reg .pred 	%p<5>;
	.reg .b32 	%r<11>;
	.reg .b32 	%f<29>;
	.reg .b64 	%rd<11>;
	// demoted variable
	.shared .align 4 .b8 _ZZ6reduceILj256EEvPfS0_E5sdata[1024];
	ld.param.u64 	%rd2, [_Z6reduceILj256EEvPfS0__param_0];
	ld.param.u64 	%rd1, [_Z6reduceILj256EEvPfS0__param_1];
	cvta.to.global.u64 	%rd3, %rd2;
	mov.u32 	%r1, %ctaid.x;
	mov.u32 	%r4, %ntid.x;
	mul.lo.s32 	%r5, %r4, %r1;
	shl.b32 	%r6, %r5, 1;
	mov.u32 	%r2, %tid.x;
	add.s32 	%r7, %r6, %r2;
	mul.wide.u32 	%rd4, %r7, 4;
	add.s64 	%rd5, %rd3, %rd4;
	ld.global.f32 	%f1, [%rd5];
	add.s32 	%r8, %r7, %r4;
	mul.wide.u32 	%rd6, %r8, 4;
	add.s64 	%rd7, %rd3, %rd6;
	ld.global.f32 	%f2, [%rd7];
	add.f32 	%f3, %f1, %f2;
	shl.b32 	%r9, %r2, 2;
	mov.u32 	%r10, _ZZ6reduceILj256EEvPfS0_E5sdata;
	add.s32 	%r3, %r10, %r9;
	st.shared.f32 	[%r3], %f3;
	bar.sync 	0;
	setp.gt.u32 	%p1, %r2, 127;
	@%p1 bra 	$L__BB0_2;
	ld.shared.f32 	%f4, [%r3+512];
	ld.shared.f32 	%f5, [%r3];
	add.f32 	%f6, %f4, %f5;
	st.shared.f32 	[%r3], %f6;
$L__BB0_2:
	bar.sync 	0;
	setp.gt.u32 	%p2, %r2, 63;
	@%p2 bra 	$L__BB0_4;
	ld.shared.f32 	%f7, [%r3+256];
	ld.shared.f32 	%f8, [%r3];
	add.f32 	%f9, %f7, %f8;
	st.shared.f32 	[%r3], %f9;
$L__BB0_4:
	bar.sync 	0;
	setp.gt.u32 	%p3, %r2, 31;
	@%p3 bra 	$L__BB0_7;
	ld.volatile.shared.f32 	%f10, [%r3+128];
	ld.volatile.shared.f32 	%f11, [%r3];
	add.f32 	%f12, %f10, %f11;
	st.volatile.shared.f32 	[%r3], %f12;
	ld.volatile.shared.f32 	%f13, [%r3+64];
	ld.volatile.shared.f32 	%f14, [%r3];
	add.f32 	%f15, %f13, %f14;
	st.volatile.shared.f32 	[%r3], %f15;
	ld.volatile.shared.f32 	%f16, [%r3+32];
	ld.volatile.shared.f32 	%f17, [%r3];
	add.f32 	%f18, %f16, %f17;
	st.volatile.shared.f32 	[%r3], %f18;
	ld.volatile.shared.f32 	%f19, [%r3+16];
	ld.volatile.shared.f32 	%f20, [%r3];
	add.f32 	%f21, %f19, %f20;
	st.volatile.shared.f32 	[%r3], %f21;
	ld.volatile.shared.f32 	%f22, [%r3+8];
	ld.volatile.shared.f32 	%f23, [%r3];
	add.f32 	%f24, %f22, %f23;
	st.volatile.shared.f32 	[%r3], %f24;
	ld.volatile.shared.f32 	%f25, [%r3+4];
	ld.volatile.shared.f32 	%f26, [%r3];
	add.f32 	%f27, %f25, %f26;
	st.volatile.shared.f32 	[%r3], %f27;
	setp.ne.s32 	%p4, %r2, 0;
	@%p4 bra 	$L__BB0_7;
	ld.shared.f32 	%f28, [_ZZ6reduceILj256EEvPfS0_E5sdata];
	cvta.to.global.u64 	%rd8, %rd1;
	mul.wide.u32 	%rd9, %r1, 4;
	add.s64 	%rd10, %rd8, %rd9;
	st.global.f32 	[%rd10], %f28;
$L__BB0_7:
	ret;

}


// ===== COMPILED SASS (sm_100) =====

	.target	sm_100

	.elftype	@"ET_EXEC"


//--------------------- .note.nv.tkinfo           --------------------------
	.section	.note.nv.tkinfo,"",@"SHT_NOTE"
	.sectionflags	@"SHF_NOTE_NV_TKINFO"
	.tkinfo
        /*0018*/ 	.word	0x00000002
        /*0030*/ 	.string	""
        /*0030*/ 	.string	"ptxas"
        /*0030*/ 	.string	"Cuda compilation tools, release 13.0, V13.0.88"
        /*0030*/ 	.string	"Build cuda_13.0.r13.0/compiler.36424714_0"
        /*0030*/ 	.string	"-arch sm_100 -m 64 "



//--------------------- .note.nv.cuinfo           --------------------------
	.section	.note.nv.cuinfo,"",@"SHT_NOTE"
	.sectionflags	@"SHF_NOTE_NV_CUINFO"
        /*0018*/ 	.short	0x0002
        /*001a*/ 	.short	0x0064
        /*001c*/ 	.short	0x0082
	.zero		2


//--------------------- .nv.info                  --------------------------
	.section	.nv.info,"",@"SHT_CUDA_INFO"
	.align	4


	//----- nvinfo : EIATTR_REGCOUNT
	.align		4
        /*0000*/ 	.byte	0x04, 0x2f
        /*0002*/ 	.short	(.L_1 - .L_0)
	.align		4
.L_0:
        /*0004*/ 	.word	index@(_Z6reduceILj256EEvPfS0_)
        /*0008*/ 	.word	0x0000000d


	//----- nvinfo : EIATTR_FRAME_SIZE
	.align		4
.L_1:
        /*000c*/ 	.byte	0x04, 0x11
        /*000e*/ 	.short	(.L_3 - .L_2)
	.align		4
.L_2:
        /*0010*/ 	.word	index@(_Z6reduceILj256EEvPfS0_)
        /*0014*/ 	.word	0x00000000


	//----- nvinfo : EIATTR_MIN_STACK_SIZE
	.align		4
.L_3:
        /*0018*/ 	.byte	0x04, 0x12
        /*001a*/ 	.short	(.L_5 - .L_4)
	.align		4
.L_4:
        /*001c*/ 	.word	index@(_Z6reduceILj256EEvPfS0_)
        /*0020*/ 	.word	0x00000000
.L_5:


//--------------------- .nv.compat                --------------------------
	.section	.nv.compat,"",@"SHT_CUDA_COMPAT_INFO"
	.align	4
        /*0000*/ 	.byte	0x02, 0x09, 0x00, 0x00, 0x02, 0x02, 0x01, 0x00, 0x02, 0x05, 0x05, 0x00, 0x03, 0x07, 0x01, 0x01
        /*0010*/ 	.byte	0x02, 0x03, 0x00, 0x00, 0x02, 0x06, 0x01, 0x00, 0x04, 0x0b, 0x08, 0x00, 0x09, 0x00, 0x00, 0x00
        /*0020*/ 	.byte	0x00, 0x00, 0x00, 0x00


//--------------------- .nv.info._Z6reduceILj256EEvPfS0_ --------------------------
	.section	.nv.info._Z6reduceILj256EEvPfS0_,"",@"SHT_CUDA_INFO"
	.sectionflags	@""
	.align	4


	//----- nvinfo : EIATTR_CUDA_API_VERSION
	.align		4
        /*0000*/ 	.byte	0x04, 0x37
        /*0002*/ 	.short	(.L_7 - .L_6)
.L_6:
        /*0004*/ 	.word	0x00000082


	//----- nvinfo : EIATTR_KPARAM_INFO
	.align		4
.L_7:
        /*0008*/ 	.byte	0x04, 0x17
        /*000a*/ 	.short	(.L_9 - .L_8)
.L_8:
        /*000c*/ 	.word	0x00000000
        /*0010*/ 	.short	0x0001
        /*0012*/ 	.short	0x0008
        /*0014*/ 	.byte	0x00, 0xf5, 0x21, 0x00


	//----- nvinfo : EIATTR_KPARAM_INFO
	.align		4
.L_9:
        /*0018*/ 	.byte	0x04, 0x17
        /*001a*/ 	.short	(.L_11 - .L_10)
.L_10:
        /*001c*/ 	.word	0x00000000
        /*0020*/ 	.short	0x0000
        /*0022*/ 	.short	0x0000
        /*0024*/ 	.byte	0x00, 0xf5, 0x21, 0x00


	//----- nvinfo : EIATTR_SPARSE_MMA_MASK
	.align		4
.L_11:
        /*0028*/ 	.byte	0x03, 0x50
        /*002a*/ 	.short	0x0000


	//----- nvinfo : EIATTR_MAXREG_COUNT
	.align		4
        /*002c*/ 	.byte	0x03, 0x1b
        /*002e*/ 	.short	0x00ff


	//----- nvinfo : EIATTR_NUM_BARRIERS
	.align		4
        /*0030*/ 	.byte	0x02, 0x4c
        /*0032*/ 	.byte	0x01
	.zero		1


	//----- nvinfo : EIATTR_MERCURY_ISA_VERSION
	.align		4
        /*0034*/ 	.byte	0x03, 0x5f
        /*0036*/ 	.short	0x0101


	//----- nvinfo : EIATTR_VRC_CTA_INIT_COUNT
	.align		4
        /*0038*/ 	.byte	0x02, 0x4a
	.zero		1
	.zero		1


	//----- nvinfo : EIATTR_EXIT_INSTR_OFFSETS
	.align		4
        /*003c*/ 	.byte	0x04, 0x1c
        /*003e*/ 	.short	(.L_13 - .L_12)


	//   ....[0]....
.L_12:
        /*0040*/ 	.word	0x00000210


	//   ....[1]....
        /*0044*/ 	.word	0x000003b0


	//   ....[2]....
        /*0048*/ 	.word	0x00000400


	//----- nvinfo : EIATTR_CBANK_PARAM_SIZE
	.align		4
.L_13:
        /*004c*/ 	.byte	0x03, 0x19
        /*004e*/ 	.short	0x0010


	//----- nvinfo : EIATTR_PARAM_CBANK
	.align		4
        /*0050*/ 	.byte	0x04, 0x0a
        /*0052*/ 	.short	(.L_15 - .L_14)
	.align		4
.L_14:
        /*0054*/ 	.word	index@(.nv.constant0._Z6reduceILj256EEvPfS0_)
        /*0058*/ 	.short	0x0380
        /*005a*/ 	.short	0x0010


	//----- nvinfo : EIATTR_SW_WAR
	.align		4
.L_15:
        /*005c*/ 	.byte	0x04, 0x36
        /*005e*/ 	.short	(.L_17 - .L_16)
.L_16:
        /*0060*/ 	.word	0x00000008
.L_17:


//--------------------- .nv.callgraph             --------------------------
	.section	.nv.callgraph,"",@"SHT_CUDA_CALLGRAPH"
	.align	4
	.sectionentsize	8
	.align		4
        /*0000*/ 	.word	0x00000000
	.align		4
        /*0004*/ 	.word	0xffffffff
	.align		4
        /*0008*/ 	.word	0x00000000
	.align		4
        /*000c*/ 	.word	0xfffffffe
	.align		4
        /*0010*/ 	.word	0x00000000
	.align		4
        /*0014*/ 	.word	0xfffffffd
	.align		4
        /*0018*/ 	.word	0x00000000
	.align		4
        /*001c*/ 	.word	0xfffffffc


//--------------------- .text._Z6reduceILj256EEvPfS0_ --------------------------
	.section	.text._Z6reduceILj256EEvPfS0_,"ax",@progbits
	.align	128
        .global         _Z6reduceILj256EEvPfS0_
        .type           _Z6reduceILj256EEvPfS0_,@function
        .size           _Z6reduceILj256EEvPfS0_,(.L_x_1 - _Z6reduceILj256EEvPfS0_)
        .other          _Z6reduceILj256EEvPfS0_,@"STO_CUDA_ENTRY STV_DEFAULT"
_Z6reduceILj256EEvPfS0_:
.text._Z6reduceILj256EEvPfS0_:
[----:B------:R-:W-:Y:S01]  /*0000*/  LDC R1, c[0x0][0x37c] ;  /* 0x0000df00ff017b82 */ /* 0x000fe20000000800 */
[----:B------:R-:W0:Y:S01]  /*0010*/  S2R R0, SR_CTAID.X ;  /* 0x0000000000007919 */ /* 0x000e220000002500 */
[----:B------:R-:W0:Y:S06]  /*0020*/  LDCU UR4, c[0x0][0x360] ;  /* 0x00006c00ff0477ac */ /* 0x000e2c0008000800 */
[----:B------:R-:W1:Y:S01]  /*0030*/  LDC.64 R6, c[0x0][0x380] ;  /* 0x0000e000ff067b82 */ /* 0x000e620000000a00 */
[----:B------:R-:W2:Y:S01]  /*0040*/  S2R R2, SR_TID.X ;  /* 0x0000000000027919 */ /* 0x000ea20000002100 */
[----:B------:R-:W3:Y:S01]  /*0050*/  LDCU.64 UR6, c[0x0][0x358] ;  /* 0x00006b00ff0677ac */ /* 0x000ee20008000a00 */
[----:B0-----:R-:W-:-:S05]  /*0060*/  IMAD R3, R0, UR4, RZ ;  /* 0x0000000400037c24 */ /* 0x001fca000f8e02ff */
[----:B--2---:R-:W-:-:S04]  /*0070*/  LEA R3, R3, R2, 0x1 ;  /* 0x0000000203037211 */ /* 0x004fc800078e08ff */
[C---:B------:R-:W-:Y:S01]  /*0080*/  IADD3 R9, PT, PT, R3.reuse, UR4, RZ ;  /* 0x0000000403097c10 */ /* 0x040fe2000fffe0ff */
[----:B-1----:R-:W-:-:S04]  /*0090*/  IMAD.WIDE.U32 R4, R3, 0x4, R6 ;  /* 0x0000000403047825 */ /* 0x002fc800078e0006 */
[----:B------:R-:W-:Y:S02]  /*00a0*/  IMAD.WIDE.U32 R6, R9, 0x4, R6 ;  /* 0x0000000409067825 */ /* 0x000fe400078e0006 */
[----:B---3--:R-:W2:Y:S04]  /*00b0*/  LDG.E R4, desc[UR6][R4.64] ;  /* 0x0000000604047981 */ /* 0x008ea8000c1e1900 */
[----:B------:R-:W2:Y:S01]  /*00c0*/  LDG.E R7, desc[UR6][R6.64] ;  /* 0x0000000606077981 */ /* 0x000ea2000c1e1900 */
[----:B------:R-:W0:Y:S01]  /*00d0*/  S2UR UR5, SR_CgaCtaId ;  /* 0x00000000000579c3 */ /* 0x000e220000008800 */
[----:B------:R-:W-:Y:S01]  /*00e0*/  UMOV UR4, 0x400 ;  /* 0x0000040000047882 */ /* 0x000fe20000000000 */
[C---:B------:R-:W-:Y:S02]  /*00f0*/  ISETP.GT.U32.AND P1, PT, R2.reuse, 0x7f, PT ;  /* 0x0000007f0200780c */ /* 0x040fe40003f24070 */
[----:B------:R-:W-:Y:S01]  /*0100*/  ISETP.GT.U32.AND P0, PT, R2, 0x3f, PT ;  /* 0x0000003f0200780c */ /* 0x000fe20003f04070 */
[----:B0-----:R-:W-:-:S06]  /*0110*/  ULEA UR4, UR5, UR4, 0x18 ;  /* 0x0000000405047291 */ /* 0x001fcc000f8ec0ff */
[----:B------:R-:W-:Y:S01]  /*0120*/  LEA R3, R2, UR4, 0x2 ;  /* 0x0000000402037c11 */ /* 0x000fe2000f8e10ff */
[----:B--2---:R-:W-:-:S05]  /*0130*/  FADD R8, R4, R7 ;  /* 0x0000000704087221 */ /* 0x004fca0000000000 */
[----:B------:R-:W-:Y:S01]  /*0140*/  STS [R3], R8 ;  /* 0x0000000803007388 */ /* 0x000fe20000000800 */
[----:B------:R-:W-:Y:S06]  /*0150*/  BAR.SYNC.DEFER_BLOCKING 0x0 ;  /* 0x0000000000007b1d */ /* 0x000fec0000010000 */
[----:B------:R-:W-:Y:S04]  /*0160*/  @!P1 LDS R9, [R3+0x200] ;  /* 0x0002000003099984 */ /* 0x000fe80000000800 */
[----:B------:R-:W0:Y:S02]  /*0170*/  @!P1 LDS R4, [R3] ;  /* 0x0000000003049984 */ /* 0x000e240000000800 */
[----:B0-----:R-:W-:-:S05]  /*0180*/  @!P1 FADD R4, R9, R4 ;  /* 0x0000000409049221 */ /* 0x001fca0000000000 */
[----:B------:R-:W-:Y:S01]  /*0190*/  @!P1 STS [R3], R4 ;  /* 0x0000000403009388 */ /* 0x000fe20000000800 */
[----:B------:R-:W-:Y:S01]  /*01a0*/  BAR.SYNC.DEFER_BLOCKING 0x0 ;  /* 0x0000000000007b1d */ /* 0x000fe20000010000 */
[----:B------:R-:W-:-:S05]  /*01b0*/  ISETP.GT.U32.AND P1, PT, R2, 0x1f, PT ;  /* 0x0000001f0200780c */ /* 0x000fca0003f24070 */
[----:B------:R-:W-:Y:S04]  /*01c0*/  @!P0 LDS R5, [R3+0x100] ;  /* 0x0001000003058984 */ /* 0x000fe80000000800 */
[----:B------:R-:W0:Y:S02]  /*01d0*/  @!P0 LDS R6, [R3] ;  /* 0x0000000003068984 */ /* 0x000e240000000800 */
[----:B0-----:R-:W-:-:S05]  /*01e0*/  @!P0 FADD R6, R5, R6 ;  /* 0x0000000605068221 */ /* 0x001fca0000000000 */
[----:B------:R0:W-:Y:S01]  /*01f0*/  @!P0 STS [R3], R6 ;  /* 0x0000000603008388 */ /* 0x0001e20000000800 */
[----:B------:R-:W-:Y:S06]  /*0200*/  BAR.SYNC.DEFER_BLOCKING 0x0 ;  /* 0x0000000000007b1d */ /* 0x000fec0000010000 */
[----:B------:R-:W-:Y:S05]  /*0210*/  @P1 EXIT ;  /* 0x000000000000194d */ /* 0x000fea0003800000 */
[----:B------:R-:W-:Y:S01]  /*0220*/  LDS R4, [R3+0x80] ;  /* 0x0000800003047984 */ /* 0x000fe20000000800 */
[----:B------:R-:W-:-:S03]  /*0230*/  ISETP.NE.AND P0, PT, R2, RZ, PT ;  /* 0x000000ff0200720c */ /* 0x000fc60003f05270 */
[----:B------:R-:W1:Y:S02]  /*0240*/  LDS R5, [R3] ;  /* 0x0000000003057984 */ /* 0x000e640000000800 */
[----:B-1----:R-:W-:-:S05]  /*0250*/  FADD R4, R4, R5 ;  /* 0x0000000504047221 */ /* 0x002fca0000000000 */
[----:B------:R-:W-:Y:S04]  /*0260*/  STS [R3], R4 ;  /* 0x0000000403007388 */ /* 0x000fe80000000800 */
[----:B------:R-:W-:Y:S04]  /*0270*/  LDS R5, [R3+0x40] ;  /* 0x0000400003057984 */ /* 0x000fe80000000800 */
[----:B0-----:R-:W0:Y:S02]  /*0280*/  LDS R6, [R3] ;  /* 0x0000000003067984 */ /* 0x001e240000000800 */
[----:B0-----:R-:W-:-:S05]  /*0290*/  FADD R6, R5, R6 ;  /* 0x0000000605067221 */ /* 0x001fca0000000000 */
[----:B------:R-:W-:Y:S04]  /*02a0*/  STS [R3], R6 ;  /* 0x0000000603007388 */ /* 0x000fe80000000800 */
[----:B------:R-:W-:Y:S04]  /*02b0*/  LDS R5, [R3+0x20] ;  /* 0x0000200003057984 */ /* 0x000fe80000000800 */
[----:B------:R-:W0:Y:S02]  /*02c0*/  LDS R8, [R3] ;  /* 0x0000000003087984 */ /* 0x000e240000000800 */
        /* <DEDUP_REMOVED lines=13> */
[----:B------:R0:W-:Y:S01]  /*03a0*/  STS [R3], R6 ;  /* 0x0000000603007388 */ /* 0x0001e20000000800 */
[----:B------:R-:W-:Y:S05]  /*03b0*/  @P0 EXIT ;  /* 0x000000000000094d */ /* 0x000fea0003800000 */
[----:B------:R-:W1:Y:S01]  /*03c0*/  LDS R5, [UR4] ;  /* 0x00000004ff057984 */ /* 0x000e620008000800 */
[----:B0-----:R-:W0:Y:S02]  /*03d0*/  LDC.64 R2, c[0x0][0x388] ;  /* 0x0000e200ff027b82 */ /* 0x001e240000000a00 */
[----:B0-----:R-:W-:-:S05]  /*03e0*/  IMAD.WIDE.U32 R2, R0, 0x4, R2 ;  /* 0x0000000400027825 */ /* 0x001fca00078e0002 */
[----:B-1----:R-:W-:Y:S01]  /*03f0*/  STG.E desc[UR6][R2.64], R5 ;  /* 0x0000000502007986 */ /* 0x002fe2000c101906 */
[----:B------:R-:W-:Y:S05]  /*0400*/  EXIT ;  /* 0x000000000000794d */ /* 0x000fea0003800000 */
.L_x_0:
[----:B------:R-:W-:-:S00]  /*0410*/  BRA `(.L_x_0) ;  /* 0xfffffffc00fc7947 */ /* 0x000fc0000383ffff */
[----:B------:R-:W-:-:S00]  /*0420*/  NOP ;  /* 0x0000000000007918 */ /* 0x000fc00000000000 */
        /* <DEDUP_REMOVED lines=13> */
.L_x_1:


//--------------------- .nv.shared._Z6reduceILj256EEvPfS0_ --------------------------
	.section	.nv.shared._Z6reduceILj256EEvPfS0_,"aw",@nobits
	.sectionflags	@""
	.align	4
.nv.shared._Z6reduceILj256EEvPfS0_:
	.zero		2048


//--------------------- .nv.shared.reserved.0     --------------------------
	.section	.nv.shared.reserved.0,"aw",@nobits
	.weak		__nv_reservedSMEM_offset_0_alias
	.size		__nv_reservedSMEM_offset_0_alias, 0, 64
	.other		__nv_reservedSMEM_offset_0_alias,@"STO_CUDA_RESERVED_SHARED STV_DEFAULT"
__nv_reservedSMEM_offset_0_alias:
	.zero		0
	.zero		64


//--------------------- .nv.constant0._Z6reduceILj256EEvPfS0_ --------------------------
	.section	.nv.constant0._Z6reduceILj256EEvPfS0_,"a",@progbits
	.sectionflags	@""
	.align	4
.nv.constant0._Z6reduceILj256EEvPfS0_:
	.zero		912


//--------------------- SYMBOLS --------------------------

	.type		.nv.reservedSmem.offset0,@object
	.size		.nv.reservedSmem.offset0,0x4
	.type		.nv.reservedSmem.cap,@object
	.size		.nv.reservedSmem.cap,0x4
